	.headerflags	@"EF_CUDA_TEXMODE_UNIFIED EF_CUDA_64BIT_ADDRESS EF_CUDA_ACCELERATORS EF_CUDA_SM90 EF_CUDA_VIRTUAL_SM(EF_CUDA_SM90)"
	.elftype	@"ET_EXEC"


//--------------------- .nv.info                  --------------------------
	.section	.nv.info,"",@"SHT_CUDA_INFO"
	.align	4


	//----- nvinfo : EIATTR_REGCOUNT
	.align		4
        /*0000*/ 	.byte	0x04, 0x2f
        /*0002*/ 	.short	(.L_3 - .L_2)
	.align		4
.L_2:
        /*0004*/ 	.word	index@(triton_poi_fused__native_batch_norm_legit_no_training_add_relu_14)
        /*0008*/ 	.word	0x00000020


	//----- nvinfo : EIATTR_MIN_STACK_SIZE
	.align		4
.L_3:
        /*000c*/ 	.byte	0x04, 0x12
        /*000e*/ 	.short	(.L_5 - .L_4)
	.align		4
.L_4:
        /*0010*/ 	.word	index@(triton_poi_fused__native_batch_norm_legit_no_training_add_relu_14)
        /*0014*/ 	.word	0x00000000


	//----- nvinfo : EIATTR_FRAME_SIZE
	.align		4
.L_5:
        /*0018*/ 	.byte	0x04, 0x11
        /*001a*/ 	.short	(.L_7 - .L_6)
	.align		4
.L_6:
        /*001c*/ 	.word	index@(triton_poi_fused__native_batch_norm_legit_no_training_add_relu_14)
        /*0020*/ 	.word	0x00000000


	//----- nvinfo : EIATTR_MIN_STACK_SIZE
	.align		4
.L_7:
        /*0024*/ 	.byte	0x04, 0x12
        /*0026*/ 	.short	(.L_9 - .L_8)
	.align		4
.L_8:
        /*0028*/ 	.word	index@(triton_poi_fused__native_batch_norm_legit_no_training_add_relu_14)
        /*002c*/ 	.word	0x00000000
.L_9:


//--------------------- .nv.info.triton_poi_fused__native_batch_norm_legit_no_training_add_relu_14 --------------------------
	.section	.nv.info.triton_poi_fused__native_batch_norm_legit_no_training_add_relu_14,"",@"SHT_CUDA_INFO"
	.sectionflags	@""
	.align	4


	//----- nvinfo : EIATTR_CUDA_API_VERSION
	.align		4
        /*0000*/ 	.byte	0x04, 0x37
        /*0002*/ 	.short	(.L_11 - .L_10)
.L_10:
        /*0004*/ 	.word	0x0000007c


	//----- nvinfo : EIATTR_KPARAM_INFO
	.align		4
.L_11:
        /*0008*/ 	.byte	0x04, 0x17
        /*000a*/ 	.short	(.L_13 - .L_12)
.L_12:
        /*000c*/ 	.word	0x00000000
        /*0010*/ 	.short	0x000b
        /*0012*/ 	.short	0x0058
        /*0014*/ 	.byte	0x00, 0xf0, 0x11, 0x00


	//----- nvinfo : EIATTR_KPARAM_INFO
	.align		4
.L_13:
        /*0018*/ 	.byte	0x04, 0x17
        /*001a*/ 	.short	(.L_15 - .L_14)
.L_14:
        /*001c*/ 	.word	0x00000000
        /*0020*/ 	.short	0x000a
        /*0022*/ 	.short	0x0050
        /*0024*/ 	.byte	0x00, 0xf4, 0x21, 0x00


	//----- nvinfo : EIATTR_KPARAM_INFO
	.align		4
.L_15:
        /*0028*/ 	.byte	0x04, 0x17
        /*002a*/ 	.short	(.L_17 - .L_16)
.L_16:
        /*002c*/ 	.word	0x00000000
        /*0030*/ 	.short	0x0009
        /*0032*/ 	.short	0x0048
        /*0034*/ 	.byte	0x00, 0xf4, 0x21, 0x00


	//----- nvinfo : EIATTR_KPARAM_INFO
	.align		4
.L_17:
        /*0038*/ 	.byte	0x04, 0x17
        /*003a*/ 	.short	(.L_19 - .L_18)
.L_18:
        /*003c*/ 	.word	0x00000000
        /*0040*/ 	.short	0x0008
        /*0042*/ 	.short	0x0040
        /*0044*/ 	.byte	0x00, 0xf4, 0x21, 0x00


	//----- nvinfo : EIATTR_KPARAM_INFO
	.align		4
.L_19:
        /*0048*/ 	.byte	0x04, 0x17
        /*004a*/ 	.short	(.L_21 - .L_20)
.L_20:
        /*004c*/ 	.word	0x00000000
        /*0050*/ 	.short	0x0007
        /*0052*/ 	.short	0x0038
        /*0054*/ 	.byte	0x00, 0xf4, 0x21, 0x00


	//----- nvinfo : EIATTR_KPARAM_INFO
	.align		4
.L_21:
        /*0058*/ 	.byte	0x04, 0x17
        /*005a*/ 	.short	(.L_23 - .L_22)
.L_22:
        /*005c*/ 	.word	0x00000000
        /*0060*/ 	.short	0x0006
        /*0062*/ 	.short	0x0030
        /*0064*/ 	.byte	0x00, 0xf4, 0x21, 0x00


	//----- nvinfo : EIATTR_KPARAM_INFO
	.align		4
.L_23:
        /*0068*/ 	.byte	0x04, 0x17
        /*006a*/ 	.short	(.L_25 - .L_24)
.L_24:
        /*006c*/ 	.word	0x00000000
        /*0070*/ 	.short	0x0005
        /*0072*/ 	.short	0x0028
        /*0074*/ 	.byte	0x00, 0xf4, 0x21, 0x00


	//----- nvinfo : EIATTR_KPARAM_INFO
	.align		4
.L_25:
        /*0078*/ 	.byte	0x04, 0x17
        /*007a*/ 	.short	(.L_27 - .L_26)
.L_26:
        /*007c*/ 	.word	0x00000000
        /*0080*/ 	.short	0x0004
        /*0082*/ 	.short	0x0020
        /*0084*/ 	.byte	0x00, 0xf4, 0x21, 0x00


	//----- nvinfo : EIATTR_KPARAM_INFO
	.align		4
.L_27:
        /*0088*/ 	.byte	0x04, 0x17
        /*008a*/ 	.short	(.L_29 - .L_28)
.L_28:
        /*008c*/ 	.word	0x00000000
        /*0090*/ 	.short	0x0003
        /*0092*/ 	.short	0x0018
        /*0094*/ 	.byte	0x00, 0xf4, 0x21, 0x00


	//----- nvinfo : EIATTR_KPARAM_INFO
	.align		4
.L_29:
        /*0098*/ 	.byte	0x04, 0x17
        /*009a*/ 	.short	(.L_31 - .L_30)
.L_30:
        /*009c*/ 	.word	0x00000000
        /*00a0*/ 	.short	0x0002
        /*00a2*/ 	.short	0x0010
        /*00a4*/ 	.byte	0x00, 0xf4, 0x21, 0x00


	//----- nvinfo : EIATTR_KPARAM_INFO
	.align		4
.L_31:
        /*00a8*/ 	.byte	0x04, 0x17
        /*00aa*/ 	.short	(.L_33 - .L_32)
.L_32:
        /*00ac*/ 	.word	0x00000000
        /*00b0*/ 	.short	0x0001
        /*00b2*/ 	.short	0x0008
        /*00b4*/ 	.byte	0x00, 0xf4, 0x21, 0x00


	//----- nvinfo : EIATTR_KPARAM_INFO
	.align		4
.L_33:
        /*00b8*/ 	.byte	0x04, 0x17
        /*00ba*/ 	.short	(.L_35 - .L_34)
.L_34:
        /*00bc*/ 	.word	0x00000000
        /*00c0*/ 	.short	0x0000
        /*00c2*/ 	.short	0x0000
        /*00c4*/ 	.byte	0x00, 0xf4, 0x21, 0x00


	//----- nvinfo : EIATTR_SPARSE_MMA_MASK
	.align		4
.L_35:
        /*00c8*/ 	.byte	0x03, 0x50
        /*00ca*/ 	.short	0x0000


	//----- nvinfo : EIATTR_MAXREG_COUNT
	.align		4
        /*00cc*/ 	.byte	0x03, 0x1b
        /*00ce*/ 	.short	0x00ff


	//----- nvinfo : EIATTR_EXIT_INSTR_OFFSETS
	.align		4
        /*00d0*/ 	.byte	0x04, 0x1c
        /*00d2*/ 	.short	(.L_37 - .L_36)


	//   ....[0]....
.L_36:
        /*00d4*/ 	.word	0x00000c90


	//----- nvinfo : EIATTR_REQNTID
	.align		4
.L_37:
        /*00d8*/ 	.byte	0x04, 0x10
        /*00da*/ 	.short	(.L_39 - .L_38)
.L_38:
        /*00dc*/ 	.word	0x00000080
        /*00e0*/ 	.word	0x00000001
        /*00e4*/ 	.word	0x00000001


	//----- nvinfo : EIATTR_CBANK_PARAM_SIZE
	.align		4
.L_39:
        /*00e8*/ 	.byte	0x03, 0x19
        /*00ea*/ 	.short	0x005c


	//----- nvinfo : EIATTR_PARAM_CBANK
	.align		4
        /*00ec*/ 	.byte	0x04, 0x0a
        /*00ee*/ 	.short	(.L_41 - .L_40)
	.align		4
.L_40:
        /*00f0*/ 	.word	index@(.nv.constant0.triton_poi_fused__native_batch_norm_legit_no_training_add_relu_14)
        /*00f4*/ 	.short	0x0210
        /*00f6*/ 	.short	0x005c


	//----- nvinfo : EIATTR_SW_WAR
	.align		4
.L_41:
        /*00f8*/ 	.byte	0x04, 0x36
        /*00fa*/ 	.short	(.L_43 - .L_42)
.L_42:
        /*00fc*/ 	.word	0x00000008
.L_43:


//--------------------- .nv.callgraph             --------------------------
	.section	.nv.callgraph,"",@"SHT_CUDA_CALLGRAPH"
	.align	4
	.sectionentsize	8
	.align		4
        /*0000*/ 	.word	0x00000000
	.align		4
        /*0004*/ 	.word	0xffffffff
	.align		4
        /*0008*/ 	.word	0x00000000
	.align		4
        /*000c*/ 	.word	0xfffffffe
	.align		4
        /*0010*/ 	.word	0x00000000
	.align		4
        /*0014*/ 	.word	0xfffffffd
	.align		4
        /*0018*/ 	.word	0x00000000
	.align		4
        /*001c*/ 	.word	0xfffffffc


//--------------------- .nv.constant4             --------------------------
	.section	.nv.constant4,"a",@progbits
	.align	8
	.align		8
.nv.constant4:
        /*0000*/ 	.dword	_$_str
	.align		8
        /*0008*/ 	.dword	_$_str_$_2


//--------------------- .text.triton_poi_fused__native_batch_norm_legit_no_training_add_relu_14 --------------------------
	.section	.text.triton_poi_fused__native_batch_norm_legit_no_training_add_relu_14,"ax",@progbits
	.align	128
        .global         triton_poi_fused__native_batch_norm_legit_no_training_add_relu_14
        .type           triton_poi_fused__native_batch_norm_legit_no_training_add_relu_14,@function
        .size           triton_poi_fused__native_batch_norm_legit_no_training_add_relu_14,(.L_x_1 - triton_poi_fused__native_batch_norm_legit_no_training_add_relu_14)
        .other          triton_poi_fused__native_batch_norm_legit_no_training_add_relu_14,@"STO_CUDA_ENTRY STV_DEFAULT"
triton_poi_fused__native_batch_norm_legit_no_training_add_relu_14:
.text.triton_poi_fused__native_batch_norm_legit_no_training_add_relu_14:
[----:B------:R-:W-:Y:S01]  /*0000*/  LDC R1, c[0x0][0x28] ;  /* 0x00000a00ff017b82 */ /* 0x000fe20000000800 */
[----:B------:R-:W1:Y:S07]  /*0010*/  S2R R0, SR_TID.X ;  /* 0x0000000000007919 */ /* 0x000e6e0000002100 */
[----:B------:R-:W2:Y:S01]  /*0020*/  LDC.64 R24, c[0x0][0x228] ;  /* 0x00008a00ff187b82 */ /* 0x000ea20000000a00 */
[----:B------:R-:W-:Y:S01]  /*0030*/  ULDC.64 UR4, c[0x0][0x208] ;  /* 0x0000820000047ab9 */ /* 0x000fe20000000a00 */
[----:B------:R-:W3:Y:S06]  /*0040*/  S2R R5, SR_CTAID.X ;  /* 0x0000000000057919 */ /* 0x000eec0000002500 */
[----:B------:R-:W4:Y:S08]  /*0050*/  LDC.64 R12, c[0x0][0x220] ;  /* 0x00008800ff0c7b82 */ /* 0x000f300000000a00 */
[----:B------:R-:W5:Y:S08]  /*0060*/  LDC.64 R18, c[0x0][0x218] ;  /* 0x00008600ff127b82 */ /* 0x000f700000000a00 */
[----:B------:R-:W5:Y:S01]  /*0070*/  LDC.64 R20, c[0x0][0x230] ;  /* 0x00008c00ff147b82 */ /* 0x000f620000000a00 */
[----:B-1----:R-:W-:-:S07]  /*0080*/  SHF.L.U32 R0, R0, 0x2, RZ ;  /* 0x0000000200007819 */ /* 0x002fce00000006ff */
[----:B------:R-:W1:Y:S01]  /*0090*/  LDC.64 R16, c[0x0][0x238] ;  /* 0x00008e00ff107b82 */ /* 0x000e620000000a00 */
[----:B---3--:R-:W-:Y:S02]  /*00a0*/  SHF.R.S32.HI R3, RZ, 0x15, R5 ;  /* 0x00000015ff037819 */ /* 0x008fe40000011405 */
[----:B------:R-:W-:Y:S02]  /*00b0*/  LOP3.LUT R0, R0, 0x1fc, RZ, 0xc0, !PT ;  /* 0x000001fc00007812 */ /* 0x000fe400078ec0ff */
[----:B------:R-:W-:Y:S02]  /*00c0*/  SGXT R3, R3, 0x1 ;  /* 0x000000010303781a */ /* 0x000fe40000000200 */
[----:B------:R-:W-:-:S04]  /*00d0*/  LEA R2, R5, R0, 0xa ;  /* 0x0000000005027211 */ /* 0x000fc800078e50ff */
[----:B------:R-:W-:-:S04]  /*00e0*/  LEA.HI R3, R3, R2, RZ, 0x7 ;  /* 0x0000000203037211 */ /* 0x000fc800078f38ff */
[----:B------:R-:W-:-:S04]  /*00f0*/  LOP3.LUT R3, R3, 0xffffff80, RZ, 0xc0, !PT ;  /* 0xffffff8003037812 */ /* 0x000fc800078ec0ff */
[----:B------:R-:W-:-:S05]  /*0100*/  IADD3 R0, R2, -R3, RZ ;  /* 0x8000000302007210 */ /* 0x000fca0007ffe0ff */
[----:B--2---:R-:W-:-:S06]  /*0110*/  IMAD.WIDE R24, R0, 0x4, R24 ;  /* 0x0000000400187825 */ /* 0x004fcc00078e0218 */
[----:B------:R-:W2:Y:S01]  /*0120*/  LDG.E.EL.128 R24, desc[UR4][R24.64] ;  /* 0x0000000418187981 */ /* 0x000ea2000c2e1d00 */
[----:B----4-:R-:W-:Y:S01]  /*0130*/  IMAD.WIDE R12, R0, 0x4, R12 ;  /* 0x00000004000c7825 */ /* 0x010fe200078e020c */
[----:B------:R-:W-:-:S03]  /*0140*/  HFMA2.MMA R28, -RZ, RZ, 1.625, 0 ;  /* 0x3e800000ff1c7435 */ /* 0x000fc600000001ff */
[----:B-----5:R-:W-:Y:S02]  /*0150*/  IMAD.WIDE R18, R2, 0x4, R18 ;  /* 0x0000000402127825 */ /* 0x020fe400078e0212 */
[----:B------:R-:W3:Y:S04]  /*0160*/  LDG.E.EL.128 R12, desc[UR4][R12.64] ;  /* 0x000000040c0c7981 */ /* 0x000ee8000c2e1d00 */
[----:B------:R-:W3:Y:S04]  /*0170*/  LDG.E.128 R8, desc[UR4][R18.64] ;  /* 0x0000000412087981 */ /* 0x000ee8000c1e1d00 */
[----:B------:R4:W5:Y:S01]  /*0180*/  LDG.E.128 R4, desc[UR4][R18.64+0x800] ;  /* 0x0008000412047981 */ /* 0x000962000c1e1d00 */
[----:B0-----:R-:W-:-:S04]  /*0190*/  IMAD.WIDE R20, R0, 0x4, R20 ;  /* 0x0000000400147825 */ /* 0x001fc800078e0214 */
[----:B-1----:R-:W-:Y:S02]  /*01a0*/  IMAD.WIDE R16, R0, 0x4, R16 ;  /* 0x0000000400107825 */ /* 0x002fe400078e0210 */
[----:B------:R-:W3:Y:S02]  /*01b0*/  LDG.E.EL.128 R20, desc[UR4][R20.64] ;  /* 0x0000000414147981 */ /* 0x000ee4000c2e1d00 */
[----:B--2---:R-:W-:-:S04]  /*01c0*/  FADD R3, R24, 9.9999997473787516356e-06 ;  /* 0x3727c5ac18037421 */ /* 0x004fc80000000000 */
[----:B------:R-:W0:Y:S02]  /*01d0*/  MUFU.SQRT R29, R3 ;  /* 0x00000003001d7308 */ /* 0x000e240000002000 */
[C---:B0-----:R-:W-:Y:S02]  /*01e0*/  FSETP.GT.AND P0, PT, R29.reuse, 8.50705917302346158658e+37, PT ;  /* 0x7e8000001d00780b */ /* 0x041fe40003f04000 */
[----:B------:R-:W-:-:S11]  /*01f0*/  FSETP.GEU.AND P1, PT, R29, 1.175494350822287508e-38, PT ;  /* 0x008000001d00780b */ /* 0x000fd60003f2e000 */
[----:B------:R-:W-:-:S04]  /*0200*/  @P0 FMUL R29, R29, 0.25 ;  /* 0x3e8000001d1d0820 */ /* 0x000fc80000400000 */
[----:B------:R-:W-:Y:S01]  /*0210*/  @!P1 FMUL R29, R29, 16777216 ;  /* 0x4b8000001d1d9820 */ /* 0x000fe20000400000 */
[----:B----4-:R-:W-:-:S05]  /*0220*/  FSEL R18, R28, 1, P0 ;  /* 0x3f8000001c127808 */ /* 0x010fca0000000000 */
[----:B------:R-:W0:Y:S01]  /*0230*/  MUFU.RCP R29, R29 ;  /* 0x0000001d001d7308 */ /* 0x000e220000001000 */
[----:B------:R-:W-:-:S04]  /*0240*/  @!P1 FMUL R18, R18, 16777216 ;  /* 0x4b80000012129820 */ /* 0x000fc80000400000 */
[----:B0-----:R-:W-:Y:S02]  /*0250*/  FMUL R3, R29, R18 ;  /* 0x000000121d037220 */ /* 0x001fe40000400000 */
[----:B------:R-:W2:Y:S01]  /*0260*/  LDG.E.EL.128 R16, desc[UR4][R16.64] ;  /* 0x0000000410107981 */ /* 0x000ea2000c2e1d00 */
[----:B------:R-:W-:-:S04]  /*0270*/  FADD R25, R25, 9.9999997473787516356e-06 ;  /* 0x3727c5ac19197421 */ /* 0x000fc80000000000 */
[----:B------:R-:W0:Y:S01]  /*0280*/  MUFU.SQRT R24, R25 ;  /* 0x0000001900187308 */ /* 0x000e220000002000 */
[----:B------:R-:W-:-:S07]  /*0290*/  FADD R26, R26, 9.9999997473787516356e-06 ;  /* 0x3727c5ac1a1a7421 */ /* 0x000fce0000000000 */
[----:B------:R-:W1:Y:S01]  /*02a0*/  MUFU.SQRT R26, R26 ;  /* 0x0000001a001a7308 */ /* 0x000e620000002000 */
[C---:B0-----:R-:W-:Y:S02]  /*02b0*/  FSETP.GT.AND P0, PT, R24.reuse, 8.50705917302346158658e+37, PT ;  /* 0x7e8000001800780b */ /* 0x041fe40003f04000 */
[----:B------:R-:W-:Y:S01]  /*02c0*/  FSETP.GEU.AND P3, PT, R24, 1.175494350822287508e-38, PT ;  /* 0x008000001800780b */ /* 0x000fe20003f6e000 */
[----:B------:R-:W-:-:S04]  /*02d0*/  FADD R27, R27, 9.9999997473787516356e-06 ;  /* 0x3727c5ac1b1b7421 */ /* 0x000fc80000000000 */
[----:B------:R-:W0:Y:S06]  /*02e0*/  MUFU.SQRT R29, R27 ;  /* 0x0000001b001d7308 */ /* 0x000e2c0000002000 */
[----:B------:R-:W-:Y:S01]  /*02f0*/  @P0 FMUL R24, R24, 0.25 ;  /* 0x3e80000018180820 */ /* 0x000fe20000400000 */
[----:B-1----:R-:W-:-:S03]  /*0300*/  FSETP.GT.AND P1, PT, R26, 8.50705917302346158658e+37, PT ;  /* 0x7e8000001a00780b */ /* 0x002fc60003f24000 */
[----:B------:R-:W-:Y:S01]  /*0310*/  @!P3 FMUL R24, R24, 16777216 ;  /* 0x4b8000001818b820 */ /* 0x000fe20000400000 */
[--C-:B---3--:R-:W-:Y:S01]  /*0320*/  FADD R8, R8, -R12.reuse ;  /* 0x8000000c08087221 */ /* 0x108fe20000000000 */
[----:B-----5:R-:W-:Y:S02]  /*0330*/  FADD R4, R4, -R12 ;  /* 0x8000000c04047221 */ /* 0x020fe40000000000 */
[----:B------:R-:W1:Y:S01]  /*0340*/  MUFU.RCP R12, R24 ;  /* 0x00000018000c7308 */ /* 0x000e620000001000 */
[----:B------:R-:W-:Y:S02]  /*0350*/  FSETP.GEU.AND P4, PT, R26, 1.175494350822287508e-38, PT ;  /* 0x008000001a00780b */ /* 0x000fe40003f8e000 */
[----:B------:R-:W-:Y:S02]  /*0360*/  FSEL R25, R28, 1, P0 ;  /* 0x3f8000001c197808 */ /* 0x000fe40000000000 */
[----:B0-----:R-:W-:Y:S01]  /*0370*/  FSETP.GT.AND P2, PT, R29, 8.50705917302346158658e+37, PT ;  /* 0x7e8000001d00780b */ /* 0x001fe20003f44000 */
[----:B------:R-:W-:-:S02]  /*0380*/  @P1 FMUL R26, R26, 0.25 ;  /* 0x3e8000001a1a1820 */ /* 0x000fc40000400000 */
[----:B------:R-:W-:Y:S01]  /*0390*/  @!P3 FMUL R25, R25, 16777216 ;  /* 0x4b8000001919b820 */ /* 0x000fe20000400000 */
[----:B------:R-:W-:Y:S01]  /*03a0*/  FMUL R8, R3, R8 ;  /* 0x0000000803087220 */ /* 0x000fe20000400000 */
[----:B------:R-:W-:Y:S01]  /*03b0*/  FSETP.GEU.AND P0, PT, R29, 1.175494350822287508e-38, PT ;  /* 0x008000001d00780b */ /* 0x000fe20003f0e000 */
[----:B------:R-:W-:-:S03]  /*03c0*/  FMUL R4, R3, R4 ;  /* 0x0000000403047220 */ /* 0x000fc60000400000 */
[----:B------:R-:W-:Y:S01]  /*03d0*/  @!P4 FMUL R26, R26, 16777216 ;  /* 0x4b8000001a1ac820 */ /* 0x000fe20000400000 */
[----:B-1----:R-:W-:Y:S02]  /*03e0*/  FMUL R12, R12, R25 ;  /* 0x000000190c0c7220 */ /* 0x002fe40000400000 */
[----:B------:R-:W0:Y:S01]  /*03f0*/  LDC.64 R24, c[0x0][0x250] ;  /* 0x00009400ff187b82 */ /* 0x000e220000000a00 */
[----:B------:R-:W-:Y:S01]  /*0400*/  @P2 FMUL R29, R29, 0.25 ;  /* 0x3e8000001d1d2820 */ /* 0x000fe20000400000 */
[----:B------:R-:W-:-:S04]  /*0410*/  FSEL R27, R28, 1, P1 ;  /* 0x3f8000001c1b7808 */ /* 0x000fc80000800000 */
[----:B------:R-:W-:Y:S01]  /*0420*/  @!P0 FMUL R29, R29, 16777216 ;  /* 0x4b8000001d1d8820 */ /* 0x000fe20000400000 */
[----:B------:R-:W-:Y:S01]  /*0430*/  @!P4 FMUL R27, R27, 16777216 ;  /* 0x4b8000001b1bc820 */ /* 0x000fe20000400000 */
[----:B0-----:R-:W-:-:S04]  /*0440*/  IMAD.WIDE R24, R0, 0x4, R24 ;  /* 0x0000000400187825 */ /* 0x001fc800078e0218 */
[C-C-:B--2---:R-:W-:Y:S02]  /*0450*/  FFMA R3, R20.reuse, R8, R16.reuse ;  /* 0x0000000814037223 */ /* 0x144fe40000000010 */
[----:B------:R-:W0:Y:S01]  /*0460*/  MUFU.RCP R8, R26 ;  /* 0x0000001a00087308 */ /* 0x000e220000001000 */
[----:B------:R-:W-:-:S07]  /*0470*/  FFMA R16, R20, R4, R16 ;  /* 0x0000000414107223 */ /* 0x000fce0000000010 */
[----:B------:R-:W1:Y:S01]  /*0480*/  MUFU.RCP R4, R29 ;  /* 0x0000001d00047308 */ /* 0x000e620000001000 */
[----:B0-----:R-:W-:Y:S01]  /*0490*/  FMUL R8, R8, R27 ;  /* 0x0000001b08087220 */ /* 0x001fe20000400000 */
[----:B------:R-:W-:-:S05]  /*04a0*/  FSEL R27, R28, 1, P2 ;  /* 0x3f8000001c1b7808 */ /* 0x000fca0001000000 */
[----:B------:R-:W-:-:S04]  /*04b0*/  @!P0 FMUL R27, R27, 16777216 ;  /* 0x4b8000001b1b8820 */ /* 0x000fc80000400000 */
[----:B-1----:R-:W-:Y:S02]  /*04c0*/  FMUL R4, R4, R27 ;  /* 0x0000001b04047220 */ /* 0x002fe40000400000 */
[----:B------:R-:W2:Y:S01]  /*04d0*/  LDG.E.EL.128 R24, desc[UR4][R24.64] ;  /* 0x0000000418187981 */ /* 0x000ea2000c2e1d00 */
[--C-:B------:R-:W-:Y:S01]  /*04e0*/  FADD R20, R5, -R13.reuse ;  /* 0x8000000d05147221 */ /* 0x100fe20000000000 */
[----:B------:R-:W-:Y:S01]  /*04f0*/  FADD R9, R9, -R13 ;  /* 0x8000000d09097221 */ /* 0x000fe20000000000 */
[----:B------:R-:W-:Y:S01]  /*0500*/  FADD R10, R10, -R14 ;  /* 0x8000000e0a0a7221 */ /* 0x000fe20000000000 */
[--C-:B------:R-:W-:Y:S01]  /*0510*/  FADD R11, R11, -R15.reuse ;  /* 0x8000000f0b0b7221 */ /* 0x100fe20000000000 */
[----:B------:R-:W-:Y:S01]  /*0520*/  FADD R7, R7, -R15 ;  /* 0x8000000f07077221 */ /* 0x000fe20000000000 */
[----:B--2---:R-:W-:Y:S01]  /*0530*/  FADD R5, R24, 9.9999997473787516356e-06 ;  /* 0x3727c5ac18057421 */ /* 0x004fe20000000000 */
[----:B------:R-:W-:-:S05]  /*0540*/  FADD R13, R25, 9.9999997473787516356e-06 ;  /* 0x3727c5ac190d7421 */ /* 0x000fca0000000000 */
[----:B------:R-:W0:Y:S08]  /*0550*/  MUFU.SQRT R5, R5 ;  /* 0x0000000500057308 */ /* 0x000e300000002000 */
[----:B------:R-:W1:Y:S01]  /*0560*/  MUFU.SQRT R13, R13 ;  /* 0x0000000d000d7308 */ /* 0x000e620000002000 */
[----:B------:R-:W-:Y:S01]  /*0570*/  FADD R27, R27, 9.9999997473787516356e-06 ;  /* 0x3727c5ac1b1b7421 */ /* 0x000fe20000000000 */
[----:B------:R-:W-:Y:S01]  /*0580*/  FADD R26, R26, 9.9999997473787516356e-06 ;  /* 0x3727c5ac1a1a7421 */ /* 0x000fe20000000000 */
[----:B------:R-:W-:Y:S01]  /*0590*/  FADD R24, R6, -R14 ;  /* 0x8000000e06187221 */ /* 0x000fe20000000000 */
[----:B0-----:R-:W-:-:S04]  /*05a0*/  FSETP.GT.AND P6, PT, R5, 8.50705917302346158658e+37, PT ;  /* 0x7e8000000500780b */ /* 0x001fc80003fc4000 */
[----:B------:R-:W0:Y:S01]  /*05b0*/  MUFU.SQRT R6, R27 ;  /* 0x0000001b00067308 */ /* 0x000e220000002000 */
[----:B------:R-:W-:Y:S02]  /*05c0*/  FSETP.GEU.AND P5, PT, R5, 1.175494350822287508e-38, PT ;  /* 0x008000000500780b */ /* 0x000fe40003fae000 */
[----:B-1----:R-:W-:-:S05]  /*05d0*/  FSETP.GT.AND P4, PT, R13, 8.50705917302346158658e+37, PT ;  /* 0x7e8000000d00780b */ /* 0x002fca0003f84000 */
[----:B------:R1:W2:Y:S01]  /*05e0*/  MUFU.SQRT R14, R26 ;  /* 0x0000001a000e7308 */ /* 0x0002a20000002000 */
[----:B------:R-:W-:Y:S01]  /*05f0*/  FSETP.GEU.AND P1, PT, R13, 1.175494350822287508e-38, PT ;  /* 0x008000000d00780b */ /* 0x000fe20003f2e000 */
[----:B------:R-:W-:-:S04]  /*0600*/  @P6 FMUL R5, R5, 0.25 ;  /* 0x3e80000005056820 */ /* 0x000fc80000400000 */
[----:B------:R-:W-:Y:S01]  /*0610*/  @!P5 FMUL R5, R5, 16777216 ;  /* 0x4b8000000505d820 */ /* 0x000fe20000400000 */
[----:B0-----:R-:W-:Y:S01]  /*0620*/  FSETP.GT.AND P2, PT, R6, 8.50705917302346158658e+37, PT ;  /* 0x7e8000000600780b */ /* 0x001fe20003f44000 */
[C---:B-1----:R-:W-:Y:S01]  /*0630*/  FMUL R26, R12.reuse, R9 ;  /* 0x000000090c1a7220 */ /* 0x042fe20000400000 */
[----:B------:R-:W-:Y:S01]  /*0640*/  @P4 FMUL R13, R13, 0.25 ;  /* 0x3e8000000d0d4820 */ /* 0x000fe20000400000 */
[----:B------:R0:W1:Y:S01]  /*0650*/  MUFU.RCP R9, R5 ;  /* 0x0000000500097308 */ /* 0x0000620000001000 */
[----:B------:R-:W-:Y:S01]  /*0660*/  FMUL R12, R12, R20 ;  /* 0x000000140c0c7220 */ /* 0x000fe20000400000 */
[C---:B--2---:R-:W-:Y:S02]  /*0670*/  FSETP.GT.AND P3, PT, R14.reuse, 8.50705917302346158658e+37, PT ;  /* 0x7e8000000e00780b */ /* 0x044fe40003f64000 */
[----:B------:R-:W-:Y:S01]  /*0680*/  @!P1 FMUL R13, R13, 16777216 ;  /* 0x4b8000000d0d9820 */ /* 0x000fe20000400000 */
[----:B------:R-:W-:Y:S01]  /*0690*/  FSETP.GEU.AND P0, PT, R14, 1.175494350822287508e-38, PT ;  /* 0x008000000e00780b */ /* 0x000fe20003f0e000 */
[----:B------:R-:W-:Y:S01]  /*06a0*/  FFMA R20, R21, R26, R17 ;  /* 0x0000001a15147223 */ /* 0x000fe20000000011 */
[----:B0-----:R-:W-:-:S02]  /*06b0*/  FSEL R5, R28, 1, P6 ;  /* 0x3f8000001c057808 */ /* 0x001fc40003000000 */
[----:B------:R-:W-:Y:S01]  /*06c0*/  FSETP.GEU.AND P6, PT, R6, 1.175494350822287508e-38, PT ;  /* 0x008000000600780b */ /* 0x000fe20003fce000 */
[----:B------:R-:W-:Y:S01]  /*06d0*/  FFMA R21, R21, R12, R17 ;  /* 0x0000000c15157223 */ /* 0x000fe20000000011 */
[----:B------:R0:W2:Y:S01]  /*06e0*/  MUFU.RCP R27, R13 ;  /* 0x0000000d001b7308 */ /* 0x0000a20000001000 */
[C---:B------:R-:W-:Y:S01]  /*06f0*/  FMUL R15, R8.reuse, R24 ;  /* 0x00000018080f7220 */ /* 0x040fe20000400000 */
[----:B------:R-:W-:Y:S01]  /*0700*/  FMUL R25, R8, R10 ;  /* 0x0000000a08197220 */ /* 0x000fe20000400000 */
[----:B------:R-:W-:Y:S02]  /*0710*/  FMUL R24, R4, R11 ;  /* 0x0000000b04187220 */ /* 0x000fe40000400000 */
[----:B------:R-:W3:Y:S01]  /*0720*/  LDC.64 R10, c[0x0][0x240] ;  /* 0x00009000ff0a7b82 */ /* 0x000ee20000000a00 */
[----:B------:R-:W-:Y:S01]  /*0730*/  @P2 FMUL R6, R6, 0.25 ;  /* 0x3e80000006062820 */ /* 0x000fe20000400000 */
[----:B------:R-:W-:-:S06]  /*0740*/  @P3 FMUL R14, R14, 0.25 ;  /* 0x3e8000000e0e3820 */ /* 0x000fcc0000400000 */
[----:B0-----:R-:W0:Y:S01]  /*0750*/  LDC.64 R12, c[0x0][0x248] ;  /* 0x00009200ff0c7b82 */ /* 0x001e220000000a00 */
[----:B------:R-:W-:Y:S01]  /*0760*/  @!P6 FMUL R6, R6, 16777216 ;  /* 0x4b8000000606e820 */ /* 0x000fe20000400000 */
[----:B------:R-:W-:-:S04]  /*0770*/  @!P0 FMUL R14, R14, 16777216 ;  /* 0x4b8000000e0e8820 */ /* 0x000fc80000400000 */
[----:B------:R3:W4:Y:S01]  /*0780*/  MUFU.RCP R26, R14 ;  /* 0x0000000e001a7308 */ /* 0x0007220000001000 */
[----:B------:R-:W-:Y:S01]  /*0790*/  FMUL R17, R4, R7 ;  /* 0x0000000704117220 */ /* 0x000fe20000400000 */
[C-C-:B------:R-:W-:Y:S01]  /*07a0*/  FFMA R25, R22.reuse, R25, R18.reuse ;  /* 0x0000001916197223 */ /* 0x140fe20000000012 */
[----:B------:R-:W-:-:S05]  /*07b0*/  FFMA R18, R22, R15, R18 ;  /* 0x0000000f16127223 */ /* 0x000fca0000000012 */
[----:B------:R-:W5:Y:S01]  /*07c0*/  MUFU.RCP R6, R6 ;  /* 0x0000000600067308 */ /* 0x000f620000001000 */
[----:B------:R-:W-:Y:S01]  /*07d0*/  @!P5 FMUL R5, R5, 16777216 ;  /* 0x4b8000000505d820 */ /* 0x000fe20000400000 */
[C---:B------:R-:W-:Y:S02]  /*07e0*/  FSEL R7, R28.reuse, 1, P4 ;  /* 0x3f8000001c077808 */ /* 0x040fe40002000000 */
[C---:B------:R-:W-:Y:S02]  /*07f0*/  FSEL R4, R28.reuse, 1, P3 ;  /* 0x3f8000001c047808 */ /* 0x040fe40001800000 */
[----:B------:R-:W-:Y:S01]  /*0800*/  FSEL R22, R28, 1, P2 ;  /* 0x3f8000001c167808 */ /* 0x000fe20001000000 */
[----:B-1----:R-:W-:Y:S01]  /*0810*/  FMUL R28, R9, R5 ;  /* 0x00000005091c7220 */ /* 0x002fe20000400000 */
[----:B------:R-:W-:Y:S01]  /*0820*/  @!P1 FMUL R7, R7, 16777216 ;  /* 0x4b80000007079820 */ /* 0x000fe20000400000 */
[----:B------:R-:W-:Y:S01]  /*0830*/  @!P0 FMUL R4, R4, 16777216 ;  /* 0x4b80000004048820 */ /* 0x000fe20000400000 */
[----:B0-----:R-:W-:-:S04]  /*0840*/  IMAD.WIDE R8, R0, 0x4, R12 ;  /* 0x0000000400087825 */ /* 0x001fc800078e020c */
[----:B------:R-:W-:Y:S01]  /*0850*/  @!P6 FMUL R22, R22, 16777216 ;  /* 0x4b8000001616e820 */ /* 0x000fe20000400000 */
[----:B---3--:R-:W-:-:S04]  /*0860*/  IMAD.WIDE R14, R2, 0x4, R10 ;  /* 0x00000004020e7825 */ /* 0x008fc800078e020a */
[----:B--2---:R-:W-:Y:S01]  /*0870*/  FMUL R27, R27, R7 ;  /* 0x000000071b1b7220 */ /* 0x004fe20000400000 */
[----:B----4-:R-:W-:Y:S01]  /*0880*/  FMUL R26, R26, R4 ;  /* 0x000000041a1a7220 */ /* 0x010fe20000400000 */
[----:B-----5:R-:W-:Y:S01]  /*0890*/  FMUL R22, R6, R22 ;  /* 0x0000001606167220 */ /* 0x020fe20000400000 */
[----:B------:R-:W2:Y:S04]  /*08a0*/  LDG.E.EL.128 R8, desc[UR4][R8.64] ;  /* 0x0000000408087981 */ /* 0x000ea8000c2e1d00 */
[----:B------:R-:W2:Y:S04]  /*08b0*/  LDG.E.128 R4, desc[UR4][R14.64] ;  /* 0x000000040e047981 */ /* 0x000ea8000c1e1d00 */
[----:B------:R-:W3:Y:S01]  /*08c0*/  LDG.E.128 R12, desc[UR4][R14.64+0x800] ;  /* 0x000800040e0c7981 */ /* 0x000ee2000c1e1d00 */
[----:B--2---:R-:W-:Y:S01]  /*08d0*/  FADD R4, R4, -R8 ;  /* 0x8000000804047221 */ /* 0x004fe20000000000 */
[--C-:B------:R-:W-:Y:S01]  /*08e0*/  FADD R5, R5, -R9.reuse ;  /* 0x8000000905057221 */ /* 0x100fe20000000000 */
[----:B------:R-:W-:Y:S01]  /*08f0*/  FADD R6, R6, -R10 ;  /* 0x8000000a06067221 */ /* 0x000fe20000000000 */
[----:B---3--:R-:W-:Y:S01]  /*0900*/  FADD R8, R12, -R8 ;  /* 0x800000080c087221 */ /* 0x008fe20000000000 */
[----:B------:R-:W-:Y:S01]  /*0910*/  FADD R9, R13, -R9 ;  /* 0x800000090d097221 */ /* 0x000fe20000000000 */
[----:B------:R-:W-:Y:S01]  /*0920*/  FADD R10, R14, -R10 ;  /* 0x8000000a0e0a7221 */ /* 0x000fe20000000000 */
[C---:B------:R-:W-:Y:S01]  /*0930*/  FMUL R13, R28.reuse, R4 ;  /* 0x000000041c0d7220 */ /* 0x040fe20000400000 */
[C---:B------:R-:W-:Y:S01]  /*0940*/  FMUL R14, R27.reuse, R5 ;  /* 0x000000051b0e7220 */ /* 0x040fe20000400000 */
[----:B------:R-:W-:Y:S01]  /*0950*/  FMUL R28, R28, R8 ;  /* 0x000000081c1c7220 */ /* 0x000fe20000400000 */
[----:B------:R-:W-:Y:S01]  /*0960*/  FMUL R27, R27, R9 ;  /* 0x000000091b1b7220 */ /* 0x000fe20000400000 */
[----:B------:R-:W0:Y:S08]  /*0970*/  LDC.64 R4, c[0x0][0x258] ;  /* 0x00009600ff047b82 */ /* 0x000e300000000a00 */
[----:B------:R-:W1:Y:S01]  /*0980*/  LDC.64 R8, c[0x0][0x260] ;  /* 0x00009800ff087b82 */ /* 0x000e620000000a00 */
[--C-:B------:R-:W-:Y:S01]  /*0990*/  FADD R12, R7, -R11.reuse ;  /* 0x8000000b070c7221 */ /* 0x100fe20000000000 */
[----:B------:R-:W-:Y:S01]  /*09a0*/  FADD R15, R15, -R11 ;  /* 0x8000000b0f0f7221 */ /* 0x000fe20000000000 */
[----:B0-----:R-:W-:-:S04]  /*09b0*/  IMAD.WIDE R4, R0, 0x4, R4 ;  /* 0x0000000400047825 */ /* 0x001fc800078e0204 */
[----:B-1----:R-:W-:-:S04]  /*09c0*/  IMAD.WIDE R8, R0, 0x4, R8 ;  /* 0x0000000400087825 */ /* 0x002fc800078e0208 */
[C---:B------:R-:W-:Y:S01]  /*09d0*/  FMUL R0, R26.reuse, R6 ;  /* 0x000000061a007220 */ /* 0x040fe20000400000 */
[----:B------:R-:W-:Y:S01]  /*09e0*/  FMUL R26, R26, R10 ;  /* 0x0000000a1a1a7220 */ /* 0x000fe20000400000 */
[----:B------:R-:W2:Y:S04]  /*09f0*/  LDG.E.EL.128 R4, desc[UR4][R4.64] ;  /* 0x0000000404047981 */ /* 0x000ea8000c2e1d00 */
[----:B------:R-:W2:Y:S01]  /*0a00*/  LDG.E.EL.128 R8, desc[UR4][R8.64] ;  /* 0x0000000408087981 */ /* 0x000ea2000c2e1d00 */
[C-C-:B------:R-:W-:Y:S01]  /*0a10*/  FFMA R24, R23.reuse, R24, R19.reuse ;  /* 0x0000001817187223 */ /* 0x140fe20000000013 */
[----:B------:R-:W-:Y:S01]  /*0a20*/  FFMA R17, R23, R17, R19 ;  /* 0x0000001117117223 */ /* 0x000fe20000000013 */
[C---:B------:R-:W-:Y:S01]  /*0a30*/  FMUL R12, R22.reuse, R12 ;  /* 0x0000000c160c7220 */ /* 0x040fe20000400000 */
[----:B------:R-:W-:Y:S01]  /*0a40*/  FMUL R22, R22, R15 ;  /* 0x0000000f16167220 */ /* 0x000fe20000400000 */
[C-C-:B--2---:R-:W-:Y:S01]  /*0a50*/  FFMA R23, R5.reuse, R14, R9.reuse ;  /* 0x0000000e05177223 */ /* 0x144fe20000000009 */
[C-C-:B------:R-:W-:Y:S01]  /*0a60*/  FFMA R13, R4.reuse, R13, R8.reuse ;  /* 0x0000000d040d7223 */ /* 0x140fe20000000008 */
[----:B------:R-:W-:Y:S01]  /*0a70*/  FFMA R19, R4, R28, R8 ;  /* 0x0000001c04137223 */ /* 0x000fe20000000008 */
[----:B------:R-:W-:-:S02]  /*0a80*/  FFMA R14, R5, R27, R9 ;  /* 0x0000001b050e7223 */ /* 0x000fc40000000009 */
[----:B------:R-:W0:Y:S01]  /*0a90*/  LDC.64 R4, c[0x0][0x210] ;  /* 0x00008400ff047b82 */ /* 0x000e220000000a00 */
[----:B------:R-:W-:Y:S01]  /*0aa0*/  FADD R8, R13, R3 ;  /* 0x000000030d087221 */ /* 0x000fe20000000000 */
[C-C-:B------:R-:W-:Y:S01]  /*0ab0*/  FFMA R0, R6.reuse, R0, R10.reuse ;  /* 0x0000000006007223 */ /* 0x140fe2000000000a */
[----:B------:R-:W-:Y:S01]  /*0ac0*/  FFMA R15, R6, R26, R10 ;  /* 0x0000001a060f7223 */ /* 0x000fe2000000000a */
[C-C-:B------:R-:W-:Y:S01]  /*0ad0*/  FFMA R9, R7.reuse, R12, R11.reuse ;  /* 0x0000000c07097223 */ /* 0x140fe2000000000b */
[----:B------:R-:W-:Y:S01]  /*0ae0*/  FFMA R22, R7, R22, R11 ;  /* 0x0000001607167223 */ /* 0x000fe2000000000b */
[----:B------:R-:W-:Y:S01]  /*0af0*/  FSETP.GEU.AND P6, PT, R3, -R13, PT ;  /* 0x8000000d0300720b */ /* 0x000fe20003fce000 */
[----:B------:R-:W-:Y:S01]  /*0b00*/  FADD R10, R0, R25 ;  /* 0x00000019000a7221 */ /* 0x000fe20000000000 */
[----:B------:R-:W-:Y:S01]  /*0b10*/  FSETP.GEU.AND P5, PT, R20, -R23, PT ;  /* 0x800000171400720b */ /* 0x000fe20003fae000 */
[----:B------:R-:W-:Y:S01]  /*0b20*/  FADD R20, R23, R20 ;  /* 0x0000001417147221 */ /* 0x000fe20000000000 */
[----:B------:R-:W-:Y:S01]  /*0b30*/  FSETP.GEU.AND P3, PT, R16, -R19, PT ;  /* 0x800000131000720b */ /* 0x000fe20003f6e000 */
[----:B------:R-:W-:Y:S01]  /*0b40*/  FADD R16, R19, R16 ;  /* 0x0000001013107221 */ /* 0x000fe20000000000 */
[----:B------:R-:W-:Y:S01]  /*0b50*/  FSETP.GEU.AND P2, PT, R21, -R14, PT ;  /* 0x8000000e1500720b */ /* 0x000fe20003f4e000 */
[----:B------:R-:W-:Y:S01]  /*0b60*/  FADD R14, R14, R21 ;  /* 0x000000150e0e7221 */ /* 0x000fe20000000000 */
[----:B------:R-:W-:Y:S01]  /*0b70*/  FADD R6, R15, R18 ;  /* 0x000000120f067221 */ /* 0x000fe20000000000 */
[----:B------:R-:W-:Y:S01]  /*0b80*/  FADD R7, R22, R17 ;  /* 0x0000001116077221 */ /* 0x000fe20000000000 */
[----:B------:R-:W-:Y:S01]  /*0b90*/  FSEL R8, R8, RZ, P6 ;  /* 0x000000ff08087208 */ /* 0x000fe20003000000 */
[----:B------:R-:W-:Y:S01]  /*0ba0*/  FADD R11, R9, R24 ;  /* 0x00000018090b7221 */ /* 0x000fe20000000000 */
[----:B------:R-:W-:-:S02]  /*0bb0*/  FSETP.GEU.AND P4, PT, R25, -R0, PT ;  /* 0x800000001900720b */ /* 0x000fc40003f8e000 */
[----:B------:R-:W-:Y:S02]  /*0bc0*/  FSETP.GEU.AND P1, PT, R18, -R15, PT ;  /* 0x8000000f1200720b */ /* 0x000fe40003f2e000 */
[----:B------:R-:W-:Y:S02]  /*0bd0*/  FSETP.GEU.AND P0, PT, R17, -R22, PT ;  /* 0x800000161100720b */ /* 0x000fe40003f0e000 */
[----:B------:R-:W-:Y:S01]  /*0be0*/  FSETP.GEU.AND P6, PT, R24, -R9, PT ;  /* 0x800000091800720b */ /* 0x000fe20003fce000 */
[----:B0-----:R-:W-:Y:S01]  /*0bf0*/  IMAD.WIDE R2, R2, 0x4, R4 ;  /* 0x0000000402027825 */ /* 0x001fe200078e0204 */
[----:B------:R-:W-:Y:S02]  /*0c00*/  FSEL R9, R20, RZ, P5 ;  /* 0x000000ff14097208 */ /* 0x000fe40002800000 */
[----:B------:R-:W-:Y:S02]  /*0c10*/  FSEL R10, R10, RZ, P4 ;  /* 0x000000ff0a0a7208 */ /* 0x000fe40002000000 */
[----:B------:R-:W-:-:S02]  /*0c20*/  FSEL R4, R16, RZ, P3 ;  /* 0x000000ff10047208 */ /* 0x000fc40001800000 */
[----:B------:R-:W-:Y:S02]  /*0c30*/  FSEL R5, R14, RZ, P2 ;  /* 0x000000ff0e057208 */ /* 0x000fe40001000000 */
[----:B------:R-:W-:Y:S02]  /*0c40*/  FSEL R6, R6, RZ, P1 ;  /* 0x000000ff06067208 */ /* 0x000fe40000800000 */
[----:B------:R-:W-:Y:S02]  /*0c50*/  FSEL R11, R11, RZ, P6 ;  /* 0x000000ff0b0b7208 */ /* 0x000fe40003000000 */
[----:B------:R-:W-:-:S03]  /*0c60*/  FSEL R7, R7, RZ, P0 ;  /* 0x000000ff07077208 */ /* 0x000fc60000000000 */
[----:B------:R-:W-:Y:S04]  /*0c70*/  STG.E.128 desc[UR4][R2.64], R8 ;  /* 0x0000000802007986 */ /* 0x000fe8000c101d04 */
[----:B------:R-:W-:Y:S01]  /*0c80*/  STG.E.128 desc[UR4][R2.64+0x800], R4 ;  /* 0x0008000402007986 */ /* 0x000fe2000c101d04 */
[----:B------:R-:W-:Y:S05]  /*0c90*/  EXIT ;  /* 0x000000000000794d */ /* 0x000fea0003800000 */
.L_x_0:
[----:B------:R-:W-:-:S00]  /*0ca0*/  BRA `(.L_x_0) ;  /* 0xfffffffc00fc7947 */ /* 0x000fc0000383ffff */
[----:B------:R-:W-:-:S00]  /*0cb0*/  NOP ;  /* 0x0000000000007918 */ /* 0x000fc00000000000 */
        /* <DEDUP_REMOVED lines=12> */
.L_x_1:


//--------------------- .nv.global.init           --------------------------
	.section	.nv.global.init,"aw",@progbits
.nv.global.init:
	.type		_$_str,@object
	.size		_$_str,(_$_str_$_2 - _$_str)
_$_str:
        /*0000*/ 	.byte	0x5f, 0x5f, 0x43, 0x55, 0x44, 0x41, 0x5f, 0x46, 0x54, 0x5a, 0x00
	.type		_$_str_$_2,@object
	.size		_$_str_$_2,(.L_1 - _$_str_$_2)
_$_str_$_2:
        /*000b*/ 	.byte	0x5f, 0x5f, 0x43, 0x55, 0x44, 0x41, 0x5f, 0x50, 0x52, 0x45, 0x43, 0x5f, 0x53, 0x51, 0x52, 0x54
        /*001b*/ 	.byte	0x00
.L_1:


//--------------------- .nv.constant0.triton_poi_fused__native_batch_norm_legit_no_training_add_relu_14 --------------------------
	.section	.nv.constant0.triton_poi_fused__native_batch_norm_legit_no_training_add_relu_14,"a",@progbits
	.sectionflags	@""
	.align	4
.nv.constant0.triton_poi_fused__native_batch_norm_legit_no_training_add_relu_14:
	.zero		620
